//
// Generated by NVIDIA NVVM Compiler
//
// Compiler Build ID: CL-36424714
// Cuda compilation tools, release 13.0, V13.0.88
// Based on NVVM 20.0.0
//

.version 9.0
.target sm_100
.address_size 64

.func  (.param .b32 func_retval0) _Z17comparison_weightP4edgeS0_
(
	.param .b64 _Z17comparison_weightP4edgeS0__param_0,
	.param .b64 _Z17comparison_weightP4edgeS0__param_1
)
;
.func  (.param .b32 func_retval0) _Z15comparison_nodeP4edgeS0_
(
	.param .b64 _Z15comparison_nodeP4edgeS0__param_0,
	.param .b64 _Z15comparison_nodeP4edgeS0__param_1
)
;
.global .align 8 .u64 p_comparison_weight = _Z17comparison_weightP4edgeS0_;
.global .align 8 .u64 p_comparison_node = _Z15comparison_nodeP4edgeS0_;

.func  (.param .b32 func_retval0) _Z17comparison_weightP4edgeS0_(
	.param .b64 _Z17comparison_weightP4edgeS0__param_0,
	.param .b64 _Z17comparison_weightP4edgeS0__param_1
)
{
	.reg .pred 	%p<8>;
	.reg .b32 	%r<8>;
	.reg .b64 	%rd<3>;

	ld.param.u64 	%rd1, [_Z17comparison_weightP4edgeS0__param_0];
	ld.param.u64 	%rd2, [_Z17comparison_weightP4edgeS0__param_1];
	ld.u32 	%r1, [%rd1+8];
	ld.u32 	%r2, [%rd2+8];
	setp.ne.s32 	%p5, %r1, %r2;
	@%p5 bra 	$L__BB0_4;
	ld.u32 	%r3, [%rd1];
	ld.u32 	%r4, [%rd2];
	setp.ne.s32 	%p6, %r3, %r4;
	@%p6 bra 	$L__BB0_3;
	ld.u32 	%r5, [%rd1+4];
	ld.u32 	%r6, [%rd2+4];
	setp.lt.s32 	%p7, %r5, %r6;
	bra.uni 	$L__BB0_5;
$L__BB0_3:
	setp.lt.s32 	%p7, %r3, %r4;
	bra.uni 	$L__BB0_5;
$L__BB0_4:
	setp.lt.s32 	%p7, %r1, %r2;
$L__BB0_5:
	selp.u32 	%r7, 1, 0, %p7;
	st.param.b32 	[func_retval0], %r7;
	ret;

}
.func  (.param .b32 func_retval0) _Z15comparison_nodeP4edgeS0_(
	.param .b64 _Z15comparison_nodeP4edgeS0__param_0,
	.param .b64 _Z15comparison_nodeP4edgeS0__param_1
)
{
	.reg .pred 	%p<6>;
	.reg .b32 	%r<6>;
	.reg .b64 	%rd<3>;

	ld.param.u64 	%rd1, [_Z15comparison_nodeP4edgeS0__param_0];
	ld.param.u64 	%rd2, [_Z15comparison_nodeP4edgeS0__param_1];
	ld.u32 	%r1, [%rd1];
	ld.u32 	%r2, [%rd2];
	setp.ne.s32 	%p4, %r1, %r2;
	@%p4 bra 	$L__BB1_2;
	ld.u32 	%r3, [%rd1+4];
	ld.u32 	%r4, [%rd2+4];
	setp.lt.s32 	%p5, %r3, %r4;
	bra.uni 	$L__BB1_3;
$L__BB1_2:
	setp.lt.s32 	%p5, %r1, %r2;
$L__BB1_3:
	selp.u32 	%r5, 1, 0, %p5;
	st.param.b32 	[func_retval0], %r5;
	ret;

}
	// .globl	_Z19bitonic_sort_kernelP4edgeiiPFbS0_S0_E
.visible .entry _Z19bitonic_sort_kernelP4edgeiiPFbS0_S0_E(
	.param .u64 .ptr .align 1 _Z19bitonic_sort_kernelP4edgeiiPFbS0_S0_E_param_0,
	.param .u32 _Z19bitonic_sort_kernelP4edgeiiPFbS0_S0_E_param_1,
	.param .u32 _Z19bitonic_sort_kernelP4edgeiiPFbS0_S0_E_param_2,
	.param .u64 .ptr .align 1 _Z19bitonic_sort_kernelP4edgeiiPFbS0_S0_E_param_3
)
{
	.reg .pred 	%p<5>;
	.reg .b16 	%rs<3>;
	.reg .b32 	%r<25>;
	.reg .b64 	%rd<20>;

	ld.param.u64 	%rd2, [_Z19bitonic_sort_kernelP4edgeiiPFbS0_S0_E_param_0];
	ld.param.u32 	%r4, [_Z19bitonic_sort_kernelP4edgeiiPFbS0_S0_E_param_1];
	ld.param.u32 	%r3, [_Z19bitonic_sort_kernelP4edgeiiPFbS0_S0_E_param_2];
	ld.param.u64 	%rd3, [_Z19bitonic_sort_kernelP4edgeiiPFbS0_S0_E_param_3];
	cvta.to.global.u64 	%rd1, %rd2;
	mov.u32 	%r5, %tid.x;
	mov.u32 	%r6, %ntid.x;
	mov.u32 	%r7, %ctaid.x;
	mad.lo.s32 	%r1, %r6, %r7, %r5;
	xor.b32  	%r2, %r4, %r1;
	setp.le.u32 	%p1, %r2, %r1;
	@%p1 bra 	$L__BB2_6;
	and.b32  	%r8, %r3, %r1;
	setp.eq.s32 	%p2, %r8, 0;
	@%p2 bra 	$L__BB2_4;
	mul.wide.u32 	%rd4, %r1, 12;
	add.s64 	%rd5, %rd2, %rd4;
	mul.wide.u32 	%rd6, %r2, 12;
	add.s64 	%rd7, %rd2, %rd6;
	{ // callseq 0, 0
	.param .b64 param0;
	st.param.b64 	[param0], %rd5;
	.param .b64 param1;
	st.param.b64 	[param1], %rd7;
	.param .b32 retval0;
	prototype_0 : .callprototype (.param .b32 _) _ (.param .b64 _, .param .b64 _);
	call (retval0), 
	%rd3, 
	(
	param0, 
	param1
	)
	, prototype_0;
	ld.param.b32 	%r9, [retval0];
	} // callseq 0
	cvt.u16.u32 	%rs1, %r9;
	setp.eq.s16 	%p3, %rs1, 0;
	@%p3 bra 	$L__BB2_6;
	add.s64 	%rd9, %rd1, %rd4;
	add.s64 	%rd11, %rd1, %rd6;
	ld.global.u32 	%r11, [%rd9];
	ld.global.u32 	%r12, [%rd9+4];
	ld.global.u32 	%r13, [%rd9+8];
	ld.global.u32 	%r14, [%rd11];
	ld.global.u32 	%r15, [%rd11+4];
	ld.global.u32 	%r16, [%rd11+8];
	st.global.u32 	[%rd9], %r14;
	st.global.u32 	[%rd9+4], %r15;
	st.global.u32 	[%rd9+8], %r16;
	st.global.u32 	[%rd11], %r11;
	st.global.u32 	[%rd11+4], %r12;
	st.global.u32 	[%rd11+8], %r13;
	bra.uni 	$L__BB2_6;
$L__BB2_4:
	mul.wide.u32 	%rd12, %r2, 12;
	add.s64 	%rd13, %rd2, %rd12;
	mul.wide.u32 	%rd14, %r1, 12;
	add.s64 	%rd15, %rd2, %rd14;
	{ // callseq 1, 0
	.param .b64 param0;
	st.param.b64 	[param0], %rd13;
	.param .b64 param1;
	st.param.b64 	[param1], %rd15;
	.param .b32 retval0;
	prototype_1 : .callprototype (.param .b32 _) _ (.param .b64 _, .param .b64 _);
	call (retval0), 
	%rd3, 
	(
	param0, 
	param1
	)
	, prototype_1;
	ld.param.b32 	%r17, [retval0];
	} // callseq 1
	cvt.u16.u32 	%rs2, %r17;
	setp.eq.s16 	%p4, %rs2, 0;
	@%p4 bra 	$L__BB2_6;
	add.s64 	%rd17, %rd1, %rd14;
	add.s64 	%rd19, %rd1, %rd12;
	ld.global.u32 	%r19, [%rd17];
	ld.global.u32 	%r20, [%rd17+4];
	ld.global.u32 	%r21, [%rd17+8];
	ld.global.u32 	%r22, [%rd19];
	ld.global.u32 	%r23, [%rd19+4];
	ld.global.u32 	%r24, [%rd19+8];
	st.global.u32 	[%rd17], %r22;
	st.global.u32 	[%rd17+4], %r23;
	st.global.u32 	[%rd17+8], %r24;
	st.global.u32 	[%rd19], %r19;
	st.global.u32 	[%rd19+4], %r20;
	st.global.u32 	[%rd19+8], %r21;
$L__BB2_6:
	ret;

}


// ===== COMPILED SASS (sm_100) =====

	.target	sm_100

	.elftype	@"ET_EXEC"


//--------------------- .note.nv.tkinfo           --------------------------
	.section	.note.nv.tkinfo,"",@"SHT_NOTE"
	.sectionflags	@"SHF_NOTE_NV_TKINFO"
	.tkinfo
        /*0018*/ 	.word	0x00000002
        /*0030*/ 	.string	""
        /*0030*/ 	.string	"ptxas"
        /*0030*/ 	.string	"Cuda compilation tools, release 13.0, V13.0.88"
        /*0030*/ 	.string	"Build cuda_13.0.r13.0/compiler.36424714_0"
        /*0030*/ 	.string	"-arch sm_100 -m 64 "



//--------------------- .note.nv.cuinfo           --------------------------
	.section	.note.nv.cuinfo,"",@"SHT_NOTE"
	.sectionflags	@"SHF_NOTE_NV_CUINFO"
        /*0018*/ 	.short	0x0002
        /*001a*/ 	.short	0x0064
        /*001c*/ 	.short	0x0082
	.zero		2


//--------------------- .nv.info                  --------------------------
	.section	.nv.info,"",@"SHT_CUDA_INFO"
	.align	4


	//----- nvinfo : EIATTR_REGCOUNT
	.align		4
        /*0000*/ 	.byte	0x04, 0x2f
        /*0002*/ 	.short	(.L_3 - .L_2)
	.align		4
.L_2:
        /*0004*/ 	.word	index@(_Z19bitonic_sort_kernelP4edgeiiPFbS0_S0_E)
        /*0008*/ 	.word	0x00000018


	//----- nvinfo : EIATTR_FRAME_SIZE
	.align		4
.L_3:
        /*000c*/ 	.byte	0x04, 0x11
        /*000e*/ 	.short	(.L_5 - .L_4)
	.align		4
.L_4:
        /*0010*/ 	.word	index@($_Z19bitonic_sort_kernelP4edgeiiPFbS0_S0_E$_Z17comparison_weightP4edgeS0_)
        /*0014*/ 	.word	0x00000008


	//----- nvinfo : EIATTR_FRAME_SIZE
	.align		4
.L_5:
        /*0018*/ 	.byte	0x04, 0x11
        /*001a*/ 	.short	(.L_7 - .L_6)
	.align		4
.L_6:
        /*001c*/ 	.word	index@($_Z19bitonic_sort_kernelP4edgeiiPFbS0_S0_E$_Z15comparison_nodeP4edgeS0_)
        /*0020*/ 	.word	0x00000008


	//----- nvinfo : EIATTR_FRAME_SIZE
	.align		4
.L_7:
        /*0024*/ 	.byte	0x04, 0x11
        /*0026*/ 	.short	(.L_9 - .L_8)
	.align		4
.L_8:
        /*0028*/ 	.word	index@(_Z19bitonic_sort_kernelP4edgeiiPFbS0_S0_E)
        /*002c*/ 	.word	0x00000008


	//----- nvinfo : EIATTR_MIN_STACK_SIZE
	.align		4
.L_9:
        /*0030*/ 	.byte	0x04, 0x12
        /*0032*/ 	.short	(.L_11 - .L_10)
	.align		4
.L_10:
        /*0034*/ 	.word	index@(_Z19bitonic_sort_kernelP4edgeiiPFbS0_S0_E)
        /*0038*/ 	.word	0x00000008
.L_11:


//--------------------- .nv.compat                --------------------------
	.section	.nv.compat,"",@"SHT_CUDA_COMPAT_INFO"
	.align	4
        /*0000*/ 	.byte	0x02, 0x09, 0x00, 0x00, 0x02, 0x02, 0x01, 0x00, 0x02, 0x05, 0x05, 0x00, 0x03, 0x07, 0x01, 0x01
        /*0010*/ 	.byte	0x02, 0x03, 0x00, 0x00, 0x02, 0x06, 0x01, 0x00, 0x04, 0x0b, 0x08, 0x00, 0x09, 0x00, 0x00, 0x00
        /*0020*/ 	.byte	0x00, 0x00, 0x00, 0x00


//--------------------- .nv.info._Z19bitonic_sort_kernelP4edgeiiPFbS0_S0_E --------------------------
	.section	.nv.info._Z19bitonic_sort_kernelP4edgeiiPFbS0_S0_E,"",@"SHT_CUDA_INFO"
	.sectionflags	@""
	.align	4


	//----- nvinfo : EIATTR_CUDA_API_VERSION
	.align		4
        /*0000*/ 	.byte	0x04, 0x37
        /*0002*/ 	.short	(.L_13 - .L_12)
.L_12:
        /*0004*/ 	.word	0x00000082


	//----- nvinfo : EIATTR_KPARAM_INFO
	.align		4
.L_13:
        /*0008*/ 	.byte	0x04, 0x17
        /*000a*/ 	.short	(.L_15 - .L_14)
.L_14:
        /*000c*/ 	.word	0x00000000
        /*0010*/ 	.short	0x0003
        /*0012*/ 	.short	0x0010
        /*0014*/ 	.byte	0x00, 0xf5, 0x21, 0x00


	//----- nvinfo : EIATTR_KPARAM_INFO
	.align		4
.L_15:
        /*0018*/ 	.byte	0x04, 0x17
        /*001a*/ 	.short	(.L_17 - .L_16)
.L_16:
        /*001c*/ 	.word	0x00000000
        /*0020*/ 	.short	0x0002
        /*0022*/ 	.short	0x000c
        /*0024*/ 	.byte	0x00, 0xf0, 0x11, 0x00


	//----- nvinfo : EIATTR_KPARAM_INFO
	.align		4
.L_17:
        /*0028*/ 	.byte	0x04, 0x17
        /*002a*/ 	.short	(.L_19 - .L_18)
.L_18:
        /*002c*/ 	.word	0x00000000
        /*0030*/ 	.short	0x0001
        /*0032*/ 	.short	0x0008
        /*0034*/ 	.byte	0x00, 0xf0, 0x11, 0x00


	//----- nvinfo : EIATTR_KPARAM_INFO
	.align		4
.L_19:
        /*0038*/ 	.byte	0x04, 0x17
        /*003a*/ 	.short	(.L_21 - .L_20)
.L_20:
        /*003c*/ 	.word	0x00000000
        /*0040*/ 	.short	0x0000
        /*0042*/ 	.short	0x0000
        /*0044*/ 	.byte	0x00, 0xf5, 0x21, 0x00


	//----- nvinfo : EIATTR_SPARSE_MMA_MASK
	.align		4
.L_21:
        /*0048*/ 	.byte	0x03, 0x50
        /*004a*/ 	.short	0x0000


	//----- nvinfo : EIATTR_MAXREG_COUNT
	.align		4
        /*004c*/ 	.byte	0x03, 0x1b
        /*004e*/ 	.short	0x00ff


	//----- nvinfo : EIATTR_MERCURY_ISA_VERSION
	.align		4
        /*0050*/ 	.byte	0x03, 0x5f
        /*0052*/ 	.short	0x0101


	//----- nvinfo : EIATTR_VRC_CTA_INIT_COUNT
	.align		4
        /*0054*/ 	.byte	0x02, 0x4a
	.zero		1
	.zero		1


	//----- nvinfo : EIATTR_EXIT_INSTR_OFFSETS
	.align		4
        /*0058*/ 	.byte	0x04, 0x1c
        /*005a*/ 	.short	(.L_23 - .L_22)


	//   ....[0]....
.L_22:
        /*005c*/ 	.word	0x00000080


	//   ....[1]....
        /*0060*/ 	.word	0x000001a0


	//   ....[2]....
        /*0064*/ 	.word	0x00000270


	//   ....[3]....
        /*0068*/ 	.word	0x00000350


	//   ....[4]....
        /*006c*/ 	.word	0x00000420


	//----- nvinfo : EIATTR_CRS_STACK_SIZE
	.align		4
.L_23:
        /*0070*/ 	.byte	0x04, 0x1e
        /*0072*/ 	.short	(.L_25 - .L_24)
.L_24:
        /*0074*/ 	.word	0x00000000


	//----- nvinfo : EIATTR_CBANK_PARAM_SIZE
	.align		4
.L_25:
        /*0078*/ 	.byte	0x03, 0x19
        /*007a*/ 	.short	0x0018


	//----- nvinfo : EIATTR_PARAM_CBANK
	.align		4
        /*007c*/ 	.byte	0x04, 0x0a
        /*007e*/ 	.short	(.L_27 - .L_26)
	.align		4
.L_26:
        /*0080*/ 	.word	index@(.nv.constant0._Z19bitonic_sort_kernelP4edgeiiPFbS0_S0_E)
        /*0084*/ 	.short	0x0380
        /*0086*/ 	.short	0x0018


	//----- nvinfo : EIATTR_SW_WAR
	.align		4
.L_27:
        /*0088*/ 	.byte	0x04, 0x36
        /*008a*/ 	.short	(.L_29 - .L_28)
.L_28:
        /*008c*/ 	.word	0x00000008
.L_29:


//--------------------- .nv.callgraph             --------------------------
	.section	.nv.callgraph,"",@"SHT_CUDA_CALLGRAPH"
	.align	4
	.sectionentsize	8
	.align		4
        /*0000*/ 	.word	0x00000000
	.align		4
        /*0004*/ 	.word	0xffffffff
	.align		4
        /*0008*/ 	.word	0x00000000
	.align		4
        /*000c*/ 	.word	0xfffffffe
	.align		4
        /*0010*/ 	.word	0x00000000
	.align		4
        /*0014*/ 	.word	0xfffffffd
	.align		4
        /*0018*/ 	.word	0x00000000
	.align		4
        /*001c*/ 	.word	0xfffffffc


//--------------------- .nv.constant4             --------------------------
	.section	.nv.constant4,"a",@progbits
	.align	8
	.align		8
.nv.constant4:
        /*0000*/ 	.dword	p_comparison_weight
	.align		8
        /*0008*/ 	.dword	p_comparison_node


//--------------------- .text._Z19bitonic_sort_kernelP4edgeiiPFbS0_S0_E --------------------------
	.section	.text._Z19bitonic_sort_kernelP4edgeiiPFbS0_S0_E,"ax",@progbits
	.align	128
        .global         _Z19bitonic_sort_kernelP4edgeiiPFbS0_S0_E
        .type           _Z19bitonic_sort_kernelP4edgeiiPFbS0_S0_E,@function
        .size           _Z19bitonic_sort_kernelP4edgeiiPFbS0_S0_E,(.L_x_10 - _Z19bitonic_sort_kernelP4edgeiiPFbS0_S0_E)
        .other          _Z19bitonic_sort_kernelP4edgeiiPFbS0_S0_E,@"STO_CUDA_ENTRY STV_DEFAULT"
_Z19bitonic_sort_kernelP4edgeiiPFbS0_S0_E:
.text._Z19bitonic_sort_kernelP4edgeiiPFbS0_S0_E:
[----:B------:R-:W0:Y:S01]  /*0000*/  LDC R1, c[0x0][0x37c] ;  /* 0x0000df00ff017b82 */ /* 0x000e220000000800 */
[----:B------:R-:W1:Y:S01]  /*0010*/  S2R R5, SR_TID.X ;  /* 0x0000000000057919 */ /* 0x000e620000002100 */
[----:B------:R-:W1:Y:S01]  /*0020*/  LDCU UR4, c[0x0][0x360] ;  /* 0x00006c00ff0477ac */ /* 0x000e620008000800 */
[----:B------:R-:W1:Y:S01]  /*0030*/  S2R R0, SR_CTAID.X ;  /* 0x0000000000007919 */ /* 0x000e620000002500 */
[----:B------:R-:W2:Y:S01]  /*0040*/  LDCU UR5, c[0x0][0x388] ;  /* 0x00007100ff0577ac */ /* 0x000ea20008000800 */
[----:B-1----:R-:W-:-:S05]  /*0050*/  IMAD R5, R0, UR4, R5 ;  /* 0x0000000400057c24 */ /* 0x002fca000f8e0205 */
[----:B--2---:R-:W-:-:S04]  /*0060*/  LOP3.LUT R7, R5, UR5, RZ, 0x3c, !PT ;  /* 0x0000000505077c12 */ /* 0x004fc8000f8e3cff */
[----:B------:R-:W-:-:S13]  /*0070*/  ISETP.GT.U32.AND P0, PT, R7, R5, PT ;  /* 0x000000050700720c */ /* 0x000fda0003f04070 */
[----:B0-----:R-:W-:Y:S05]  /*0080*/  @!P0 EXIT ;  /* 0x000000000000894d */ /* 0x001fea0003800000 */
[----:B------:R-:W0:Y:S01]  /*0090*/  LDCU UR4, c[0x0][0x38c] ;  /* 0x00007180ff0477ac */ /* 0x000e220008000800 */
[----:B------:R-:W1:Y:S01]  /*00a0*/  LDCU.64 UR36, c[0x0][0x358] ;  /* 0x00006b00ff2477ac */ /* 0x000e620008000a00 */
[----:B0-----:R-:W-:-:S13]  /*00b0*/  LOP3.LUT P0, RZ, R5, UR4, RZ, 0xc0, !PT ;  /* 0x0000000405ff7c12 */ /* 0x001fda000f80c0ff */
[----:B-1----:R-:W-:Y:S05]  /*00c0*/  @!P0 BRA `(.L_x_0) ;  /* 0x00000000006c8947 */ /* 0x002fea0003800000 */
[----:B------:R-:W0:Y:S01]  /*00d0*/  LDC.64 R16, c[0x0][0x380] ;  /* 0x0000e000ff107b82 */ /* 0x000e220000000a00 */
[----:B------:R-:W-:Y:S01]  /*00e0*/  MOV R20, 0x180 ;  /* 0x0000018000147802 */ /* 0x000fe20000000f00 */
[----:B------:R-:W-:-:S06]  /*00f0*/  IMAD.MOV.U32 R21, RZ, RZ, 0x0 ;  /* 0x00000000ff157424 */ /* 0x000fcc00078e00ff */
[----:B------:R-:W1:Y:S01]  /*0100*/  LDC.64 R2, c[0x0][0x390] ;  /* 0x0000e400ff027b82 */ /* 0x000e620000000a00 */
[----:B0-----:R-:W-:-:S04]  /*0110*/  IMAD.WIDE.U32 R18, R5, 0xc, R16 ;  /* 0x0000000c05127825 */ /* 0x001fc800078e0010 */
[----:B------:R-:W-:-:S04]  /*0120*/  IMAD.WIDE.U32 R16, R7, 0xc, R16 ;  /* 0x0000000c07107825 */ /* 0x000fc800078e0010 */
[----:B------:R-:W-:Y:S02]  /*0130*/  IMAD.MOV.U32 R4, RZ, RZ, R18 ;  /* 0x000000ffff047224 */ /* 0x000fe400078e0012 */
[----:B------:R-:W-:Y:S02]  /*0140*/  IMAD.MOV.U32 R5, RZ, RZ, R19 ;  /* 0x000000ffff057224 */ /* 0x000fe400078e0013 */
[----:B------:R-:W-:Y:S02]  /*0150*/  IMAD.MOV.U32 R6, RZ, RZ, R16 ;  /* 0x000000ffff067224 */ /* 0x000fe400078e0010 */
[----:B-1----:R-:W-:-:S07]  /*0160*/  IMAD.MOV.U32 R7, RZ, RZ, R17 ;  /* 0x000000ffff077224 */ /* 0x002fce00078e0011 */
[----:B------:R-:W-:Y:S05]  /*0170*/  CALL.REL.NOINC R2 `(_Z19bitonic_sort_kernelP4edgeiiPFbS0_S0_E) ;  /* 0xfffffffc02a07344 */ /* 0x000fea0003c3ffff */
[----:B------:R-:W-:-:S04]  /*0180*/  PRMT R0, R4, 0x9910, RZ ;  /* 0x0000991004007816 */ /* 0x000fc800000000ff */
[----:B------:R-:W-:-:S13]  /*0190*/  ISETP.NE.AND P0, PT, R0, RZ, PT ;  /* 0x000000ff0000720c */ /* 0x000fda0003f05270 */
[----:B------:R-:W-:Y:S05]  /*01a0*/  @!P0 EXIT ;  /* 0x000000000000894d */ /* 0x000fea0003800000 */
[----:B------:R-:W2:Y:S04]  /*01b0*/  LDG.E R9, desc[UR36][R16.64] ;  /* 0x0000002410097981 */ /* 0x000ea8000c1e1900 */
[----:B------:R-:W3:Y:S04]  /*01c0*/  LDG.E R11, desc[UR36][R16.64+0x4] ;  /* 0x00000424100b7981 */ /* 0x000ee8000c1e1900 */
[----:B------:R-:W4:Y:S04]  /*01d0*/  LDG.E R13, desc[UR36][R16.64+0x8] ;  /* 0x00000824100d7981 */ /* 0x000f28000c1e1900 */
[----:B------:R-:W5:Y:S04]  /*01e0*/  LDG.E R3, desc[UR36][R18.64] ;  /* 0x0000002412037981 */ /* 0x000f68000c1e1900 */
[----:B------:R-:W5:Y:S04]  /*01f0*/  LDG.E R5, desc[UR36][R18.64+0x4] ;  /* 0x0000042412057981 */ /* 0x000f68000c1e1900 */
[----:B------:R-:W5:Y:S04]  /*0200*/  LDG.E R7, desc[UR36][R18.64+0x8] ;  /* 0x0000082412077981 */ /* 0x000f68000c1e1900 */
[----:B--2---:R-:W-:Y:S04]  /*0210*/  STG.E desc[UR36][R18.64], R9 ;  /* 0x0000000912007986 */ /* 0x004fe8000c101924 */
[----:B---3--:R-:W-:Y:S04]  /*0220*/  STG.E desc[UR36][R18.64+0x4], R11 ;  /* 0x0000040b12007986 */ /* 0x008fe8000c101924 */
[----:B----4-:R-:W-:Y:S04]  /*0230*/  STG.E desc[UR36][R18.64+0x8], R13 ;  /* 0x0000080d12007986 */ /* 0x010fe8000c101924 */
[----:B-----5:R-:W-:Y:S04]  /*0240*/  STG.E desc[UR36][R16.64], R3 ;  /* 0x0000000310007986 */ /* 0x020fe8000c101924 */
[----:B------:R-:W-:Y:S04]  /*0250*/  STG.E desc[UR36][R16.64+0x4], R5 ;  /* 0x0000040510007986 */ /* 0x000fe8000c101924 */
[----:B------:R-:W-:Y:S01]  /*0260*/  STG.E desc[UR36][R16.64+0x8], R7 ;  /* 0x0000080710007986 */ /* 0x000fe2000c101924 */
[----:B------:R-:W-:Y:S05]  /*0270*/  EXIT ;  /* 0x000000000000794d */ /* 0x000fea0003800000 */
.L_x_0:
        /* <DEDUP_REMOVED lines=27> */
        .type           $_Z19bitonic_sort_kernelP4edgeiiPFbS0_S0_E$_Z15comparison_nodeP4edgeS0_,@function
        .size           $_Z19bitonic_sort_kernelP4edgeiiPFbS0_S0_E$_Z15comparison_nodeP4edgeS0_,($_Z19bitonic_sort_kernelP4edgeiiPFbS0_S0_E$_Z17comparison_weightP4edgeS0_ - $_Z19bitonic_sort_kernelP4edgeiiPFbS0_S0_E$_Z15comparison_nodeP4edgeS0_)
$_Z19bitonic_sort_kernelP4edgeiiPFbS0_S0_E$_Z15comparison_nodeP4edgeS0_:
[----:B------:R-:W-:Y:S02]  /*0430*/  VIADD R1, R1, 0xfffffff8 ;  /* 0xfffffff801017836 */ /* 0x000fe40000000000 */
[----:B------:R-:W-:-:S03]  /*0440*/  IMAD.MOV.U32 R3, RZ, RZ, R5 ;  /* 0x000000ffff037224 */ /* 0x000fc600078e0005 */
[----:B------:R0:W-:Y:S02]  /*0450*/  STL [R1], R2 ;  /* 0x0000000201007387 */ /* 0x0001e40000100800 */
[----:B0-----:R-:W-:Y:S01]  /*0460*/  IMAD.MOV.U32 R2, RZ, RZ, R4 ;  /* 0x000000ffff027224 */ /* 0x001fe200078e0004 */
[----:B------:R-:W0:Y:S02]  /*0470*/  LDC.64 R8, c[0x0][0x358] ;  /* 0x0000d600ff087b82 */ /* 0x000e240000000a00 */
[C---:B0-----:R-:W-:Y:S02]  /*0480*/  R2UR UR4, R8.reuse ;  /* 0x00000000080472ca */ /* 0x041fe400000e0000 */
[C---:B------:R-:W-:Y:S02]  /*0490*/  R2UR UR5, R9.reuse ;  /* 0x00000000090572ca */ /* 0x040fe400000e0000 */
[----:B------:R-:W-:Y:S02]  /*04a0*/  R2UR UR6, R8 ;  /* 0x00000000080672ca */ /* 0x000fe400000e0000 */
[----:B------:R-:W-:-:S09]  /*04b0*/  R2UR UR7, R9 ;  /* 0x00000000090772ca */ /* 0x000fd200000e0000 */
[----:B------:R-:W2:Y:S04]  /*04c0*/  LD.E R0, desc[UR4][R2.64] ;  /* 0x0000000402007980 */ /* 0x000ea8000c101900 */
[----:B------:R-:W2:Y:S01]  /*04d0*/  LD.E R5, desc[UR6][R6.64] ;  /* 0x0000000606057980 */ /* 0x000ea2000c101900 */
[----:B------:R-:W-:Y:S01]  /*04e0*/  BSSY.RECONVERGENT B0, `(.L_x_1) ;  /* 0x000000c000007945 */ /* 0x000fe20003800200 */
[----:B--2---:R-:W-:-:S13]  /*04f0*/  ISETP.NE.AND P0, PT, R0, R5, PT ;  /* 0x000000050000720c */ /* 0x004fda0003f05270 */
[----:B------:R-:W-:Y:S05]  /*0500*/  @P0 BRA `(.L_x_2) ;  /* 0x0000000000200947 */ /* 0x000fea0003800000 */
[C---:B------:R-:W-:Y:S02]  /*0510*/  R2UR UR4, R8.reuse ;  /* 0x00000000080472ca */ /* 0x040fe400000e0000 */
[C---:B------:R-:W-:Y:S02]  /*0520*/  R2UR UR5, R9.reuse ;  /* 0x00000000090572ca */ /* 0x040fe400000e0000 */
[----:B------:R-:W-:Y:S02]  /*0530*/  R2UR UR6, R8 ;  /* 0x00000000080672ca */ /* 0x000fe400000e0000 */
[----:B------:R-:W-:-:S09]  /*0540*/  R2UR UR7, R9 ;  /* 0x00000000090772ca */ /* 0x000fd200000e0000 */
[----:B------:R-:W2:Y:S04]  /*0550*/  LD.E R2, desc[UR4][R2.64+0x4] ;  /* 0x0000040402027980 */ /* 0x000ea8000c101900 */
[----:B------:R-:W2:Y:S02]  /*0560*/  LD.E R7, desc[UR6][R6.64+0x4] ;  /* 0x0000040606077980 */ /* 0x000ea4000c101900 */
[----:B--2---:R-:W-:Y:S01]  /*0570*/  ISETP.LT.AND P0, PT, R2, R7, PT ;  /* 0x000000070200720c */ /* 0x004fe20003f01270 */
[----:B------:R-:W-:-:S12]  /*0580*/  BRA `(.L_x_3) ;  /* 0x0000000000047947 */ /* 0x000fd80003800000 */
.L_x_2:
[----:B------:R-:W-:-:S13]  /*0590*/  ISETP.LT.AND P0, PT, R0, R5, PT ;  /* 0x000000050000720c */ /* 0x000fda0003f01270 */
.L_x_3:
[----:B------:R-:W-:Y:S05]  /*05a0*/  BSYNC.RECONVERGENT B0 ;  /* 0x0000000000007941 */ /* 0x000fea0003800200 */
.L_x_1:
[----:B------:R0:W2:Y:S01]  /*05b0*/  LDL R2, [R1] ;  /* 0x0000000001027983 */ /* 0x0000a20000100800 */
[----:B------:R-:W-:Y:S01]  /*05c0*/  SEL R4, RZ, 0x1, !P0 ;  /* 0x00000001ff047807 */ /* 0x000fe20004000000 */
[----:B0-----:R-:W-:Y:S01]  /*05d0*/  VIADD R1, R1, 0x8 ;  /* 0x0000000801017836 */ /* 0x001fe20000000000 */
[----:B--2---:R-:W-:Y:S06]  /*05e0*/  RET.REL.NODEC R20 `(_Z19bitonic_sort_kernelP4edgeiiPFbS0_S0_E) ;  /* 0xfffffff814847950 */ /* 0x004fec0003c3ffff */
        .type           $_Z19bitonic_sort_kernelP4edgeiiPFbS0_S0_E$_Z17comparison_weightP4edgeS0_,@function
        .size           $_Z19bitonic_sort_kernelP4edgeiiPFbS0_S0_E$_Z17comparison_weightP4edgeS0_,(.L_x_10 - $_Z19bitonic_sort_kernelP4edgeiiPFbS0_S0_E$_Z17comparison_weightP4edgeS0_)
$_Z19bitonic_sort_kernelP4edgeiiPFbS0_S0_E$_Z17comparison_weightP4edgeS0_:
        /* <DEDUP_REMOVED lines=30> */
.L_x_6:
[----:B------:R-:W-:Y:S01]  /*07d0*/  ISETP.LT.AND P0, PT, R0, R5, PT ;  /* 0x000000050000720c */ /* 0x000fe20003f01270 */
[----:B------:R-:W-:-:S12]  /*07e0*/  BRA `(.L_x_7) ;  /* 0x0000000000047947 */ /* 0x000fd80003800000 */
.L_x_5:
[----:B------:R-:W-:-:S13]  /*07f0*/  ISETP.LT.AND P0, PT, R0, R5, PT ;  /* 0x000000050000720c */ /* 0x000fda0003f01270 */
.L_x_7:
[----:B------:R-:W-:Y:S05]  /*0800*/  BSYNC.RECONVERGENT B0 ;  /* 0x0000000000007941 */ /* 0x000fea0003800200 */
.L_x_4:
[----:B------:R0:W2:Y:S01]  /*0810*/  LDL R2, [R1] ;  /* 0x0000000001027983 */ /* 0x0000a20000100800 */
[----:B------:R-:W-:Y:S01]  /*0820*/  SEL R4, RZ, 0x1, !P0 ;  /* 0x00000001ff047807 */ /* 0x000fe20004000000 */
[----:B0-----:R-:W-:Y:S01]  /*0830*/  VIADD R1, R1, 0x8 ;  /* 0x0000000801017836 */ /* 0x001fe20000000000 */
[----:B--2---:R-:W-:Y:S06]  /*0840*/  RET.REL.NODEC R20 `(_Z19bitonic_sort_kernelP4edgeiiPFbS0_S0_E) ;  /* 0xfffffff414ec7950 */ /* 0x004fec0003c3ffff */
.L_x_8:
[----:B------:R-:W-:-:S00]  /*0850*/  BRA `(.L_x_8) ;  /* 0xfffffffc00fc7947 */ /* 0x000fc0000383ffff */
[----:B------:R-:W-:-:S00]  /*0860*/  NOP ;  /* 0x0000000000007918 */ /* 0x000fc00000000000 */
        /* <DEDUP_REMOVED lines=9> */
.L_x_10:


//--------------------- .nv.global.init           --------------------------
	.section	.nv.global.init,"aw",@progbits
	.align	8
.nv.global.init:
	.type		p_comparison_weight,@object
	.size		p_comparison_weight,(p_comparison_node - p_comparison_weight)
p_comparison_weight:
        /*0000*/ 	.byte	0xf0, 0x05, 0x00, 0x00, 0x00, 0x00, 0x00, 0x00
	.type		p_comparison_node,@object
	.size		p_comparison_node,(.L_1 - p_comparison_node)
p_comparison_node:
        /*0008*/ 	.byte	0x30, 0x04, 0x00, 0x00, 0x00, 0x00, 0x00, 0x00
.L_1:


//--------------------- .nv.shared.reserved.0     --------------------------
	.section	.nv.shared.reserved.0,"aw",@nobits
	.weak		__nv_reservedSMEM_offset_0_alias
	.size		__nv_reservedSMEM_offset_0_alias, 0, 64
	.other		__nv_reservedSMEM_offset_0_alias,@"STO_CUDA_RESERVED_SHARED STV_DEFAULT"
__nv_reservedSMEM_offset_0_alias:
	.zero		0
	.zero		64


//--------------------- .nv.constant0._Z19bitonic_sort_kernelP4edgeiiPFbS0_S0_E --------------------------
	.section	.nv.constant0._Z19bitonic_sort_kernelP4edgeiiPFbS0_S0_E,"a",@progbits
	.sectionflags	@""
	.align	4
.nv.constant0._Z19bitonic_sort_kernelP4edgeiiPFbS0_S0_E:
	.zero		920


//--------------------- SYMBOLS --------------------------

	.type		.nv.reservedSmem.offset0,@object
	.size		.nv.reservedSmem.offset0,0x4
